	.headerflags	@"EF_CUDA_TEXMODE_UNIFIED EF_CUDA_64BIT_ADDRESS EF_CUDA_ACCELERATORS EF_CUDA_SM90 EF_CUDA_VIRTUAL_SM(EF_CUDA_SM90)"
	.elftype	@"ET_EXEC"


//--------------------- .nv.info                  --------------------------
	.section	.nv.info,"",@"SHT_CUDA_INFO"
	.align	4


	//----- nvinfo : EIATTR_REGCOUNT
	.align		4
        /*0000*/ 	.byte	0x04, 0x2f
        /*0002*/ 	.short	(.L_1 - .L_0)
	.align		4
.L_0:
        /*0004*/ 	.word	index@(triton_red_fused__unsafe_index_add_convolution_native_group_norm_32)
        /*0008*/ 	.word	0x00000020


	//----- nvinfo : EIATTR_MIN_STACK_SIZE
	.align		4
.L_1:
        /*000c*/ 	.byte	0x04, 0x12
        /*000e*/ 	.short	(.L_3 - .L_2)
	.align		4
.L_2:
        /*0010*/ 	.word	index@(triton_red_fused__unsafe_index_add_convolution_native_group_norm_32)
        /*0014*/ 	.word	0x00000000


	//----- nvinfo : EIATTR_FRAME_SIZE
	.align		4
.L_3:
        /*0018*/ 	.byte	0x04, 0x11
        /*001a*/ 	.short	(.L_5 - .L_4)
	.align		4
.L_4:
        /*001c*/ 	.word	index@(triton_red_fused__unsafe_index_add_convolution_native_group_norm_32)
        /*0020*/ 	.word	0x00000000


	//----- nvinfo : EIATTR_MIN_STACK_SIZE
	.align		4
.L_5:
        /*0024*/ 	.byte	0x04, 0x12
        /*0026*/ 	.short	(.L_7 - .L_6)
	.align		4
.L_6:
        /*0028*/ 	.word	index@(triton_red_fused__unsafe_index_add_convolution_native_group_norm_32)
        /*002c*/ 	.word	0x00000000
.L_7:


//--------------------- .nv.info.triton_red_fused__unsafe_index_add_convolution_native_group_norm_32 --------------------------
	.section	.nv.info.triton_red_fused__unsafe_index_add_convolution_native_group_norm_32,"",@"SHT_CUDA_INFO"
	.sectionflags	@""
	.align	4


	//----- nvinfo : EIATTR_CUDA_API_VERSION
	.align		4
        /*0000*/ 	.byte	0x04, 0x37
        /*0002*/ 	.short	(.L_9 - .L_8)
.L_8:
        /*0004*/ 	.word	0x0000007c


	//----- nvinfo : EIATTR_KPARAM_INFO
	.align		4
.L_9:
        /*0008*/ 	.byte	0x04, 0x17
        /*000a*/ 	.short	(.L_11 - .L_10)
.L_10:
        /*000c*/ 	.word	0x00000000
        /*0010*/ 	.short	0x0009
        /*0012*/ 	.short	0x0044
        /*0014*/ 	.byte	0x00, 0xf0, 0x11, 0x00


	//----- nvinfo : EIATTR_KPARAM_INFO
	.align		4
.L_11:
        /*0018*/ 	.byte	0x04, 0x17
        /*001a*/ 	.short	(.L_13 - .L_12)
.L_12:
        /*001c*/ 	.word	0x00000000
        /*0020*/ 	.short	0x0008
        /*0022*/ 	.short	0x0040
        /*0024*/ 	.byte	0x00, 0xf0, 0x11, 0x00


	//----- nvinfo : EIATTR_KPARAM_INFO
	.align		4
.L_13:
        /*0028*/ 	.byte	0x04, 0x17
        /*002a*/ 	.short	(.L_15 - .L_14)
.L_14:
        /*002c*/ 	.word	0x00000000
        /*0030*/ 	.short	0x0007
        /*0032*/ 	.short	0x0038
        /*0034*/ 	.byte	0x00, 0xf4, 0x21, 0x00


	//----- nvinfo : EIATTR_KPARAM_INFO
	.align		4
.L_15:
        /*0038*/ 	.byte	0x04, 0x17
        /*003a*/ 	.short	(.L_17 - .L_16)
.L_16:
        /*003c*/ 	.word	0x00000000
        /*0040*/ 	.short	0x0006
        /*0042*/ 	.short	0x0030
        /*0044*/ 	.byte	0x00, 0xf4, 0x21, 0x00


	//----- nvinfo : EIATTR_KPARAM_INFO
	.align		4
.L_17:
        /*0048*/ 	.byte	0x04, 0x17
        /*004a*/ 	.short	(.L_19 - .L_18)
.L_18:
        /*004c*/ 	.word	0x00000000
        /*0050*/ 	.short	0x0005
        /*0052*/ 	.short	0x0028
        /*0054*/ 	.byte	0x00, 0xf4, 0x21, 0x00


	//----- nvinfo : EIATTR_KPARAM_INFO
	.align		4
.L_19:
        /*0058*/ 	.byte	0x04, 0x17
        /*005a*/ 	.short	(.L_21 - .L_20)
.L_20:
        /*005c*/ 	.word	0x00000000
        /*0060*/ 	.short	0x0004
        /*0062*/ 	.short	0x0020
        /*0064*/ 	.byte	0x00, 0xf4, 0x21, 0x00


	//----- nvinfo : EIATTR_KPARAM_INFO
	.align		4
.L_21:
        /*0068*/ 	.byte	0x04, 0x17
        /*006a*/ 	.short	(.L_23 - .L_22)
.L_22:
        /*006c*/ 	.word	0x00000000
        /*0070*/ 	.short	0x0003
        /*0072*/ 	.short	0x0018
        /*0074*/ 	.byte	0x00, 0xf4, 0x21, 0x00


	//----- nvinfo : EIATTR_KPARAM_INFO
	.align		4
.L_23:
        /*0078*/ 	.byte	0x04, 0x17
        /*007a*/ 	.short	(.L_25 - .L_24)
.L_24:
        /*007c*/ 	.word	0x00000000
        /*0080*/ 	.short	0x0002
        /*0082*/ 	.short	0x0010
        /*0084*/ 	.byte	0x00, 0xf4, 0x21, 0x00


	//----- nvinfo : EIATTR_KPARAM_INFO
	.align		4
.L_25:
        /*0088*/ 	.byte	0x04, 0x17
        /*008a*/ 	.short	(.L_27 - .L_26)
.L_26:
        /*008c*/ 	.word	0x00000000
        /*0090*/ 	.short	0x0001
        /*0092*/ 	.short	0x0008
        /*0094*/ 	.byte	0x00, 0xf4, 0x21, 0x00


	//----- nvinfo : EIATTR_KPARAM_INFO
	.align		4
.L_27:
        /*0098*/ 	.byte	0x04, 0x17
        /*009a*/ 	.short	(.L_29 - .L_28)
.L_28:
        /*009c*/ 	.word	0x00000000
        /*00a0*/ 	.short	0x0000
        /*00a2*/ 	.short	0x0000
        /*00a4*/ 	.byte	0x00, 0xf4, 0x21, 0x00


	//----- nvinfo : EIATTR_SPARSE_MMA_MASK
	.align		4
.L_29:
        /*00a8*/ 	.byte	0x03, 0x50
        /*00aa*/ 	.short	0x0000


	//----- nvinfo : EIATTR_MAXREG_COUNT
	.align		4
        /*00ac*/ 	.byte	0x03, 0x1b
        /*00ae*/ 	.short	0x00ff


	//----- nvinfo : EIATTR_COOP_GROUP_MASK_REGIDS
	.align		4
        /*00b0*/ 	.byte	0x04, 0x29
        /*00b2*/ 	.short	(.L_31 - .L_30)


	//   ....[0]....
.L_30:
        /*00b4*/ 	.word	0xffffffff


	//   ....[1]....
        /*00b8*/ 	.word	0xffffffff


	//   ....[2]....
        /*00bc*/ 	.word	0xffffffff


	//   ....[3]....
        /*00c0*/ 	.word	0xffffffff


	//   ....[4]....
        /*00c4*/ 	.word	0xffffffff


	//   ....[5]....
        /*00c8*/ 	.word	0xffffffff


	//----- nvinfo : EIATTR_COOP_GROUP_INSTR_OFFSETS
	.align		4
.L_31:
        /*00cc*/ 	.byte	0x04, 0x28
        /*00ce*/ 	.short	(.L_33 - .L_32)


	//   ....[0]....
.L_32:
        /*00d0*/ 	.word	0x00000e70


	//   ....[1]....
        /*00d4*/ 	.word	0x00000e80


	//   ....[2]....
        /*00d8*/ 	.word	0x00000ec0


	//   ....[3]....
        /*00dc*/ 	.word	0x00000f00


	//   ....[4]....
        /*00e0*/ 	.word	0x00001020


	//   ....[5]....
        /*00e4*/ 	.word	0x00001040


	//----- nvinfo : EIATTR_EXIT_INSTR_OFFSETS
	.align		4
.L_33:
        /*00e8*/ 	.byte	0x04, 0x1c
        /*00ea*/ 	.short	(.L_35 - .L_34)


	//   ....[0]....
.L_34:
        /*00ec*/ 	.word	0x00001200


	//   ....[1]....
        /*00f0*/ 	.word	0x00001250


	//----- nvinfo : EIATTR_REQNTID
	.align		4
.L_35:
        /*00f4*/ 	.byte	0x04, 0x10
        /*00f6*/ 	.short	(.L_37 - .L_36)
.L_36:
        /*00f8*/ 	.word	0x00000100
        /*00fc*/ 	.word	0x00000001
        /*0100*/ 	.word	0x00000001


	//----- nvinfo : EIATTR_CBANK_PARAM_SIZE
	.align		4
.L_37:
        /*0104*/ 	.byte	0x03, 0x19
        /*0106*/ 	.short	0x0048


	//----- nvinfo : EIATTR_PARAM_CBANK
	.align		4
        /*0108*/ 	.byte	0x04, 0x0a
        /*010a*/ 	.short	(.L_39 - .L_38)
	.align		4
.L_38:
        /*010c*/ 	.word	index@(.nv.constant0.triton_red_fused__unsafe_index_add_convolution_native_group_norm_32)
        /*0110*/ 	.short	0x0210
        /*0112*/ 	.short	0x0048


	//----- nvinfo : EIATTR_SW_WAR
	.align		4
.L_39:
        /*0114*/ 	.byte	0x04, 0x36
        /*0116*/ 	.short	(.L_41 - .L_40)
.L_40:
        /*0118*/ 	.word	0x00000008
.L_41:


//--------------------- .nv.callgraph             --------------------------
	.section	.nv.callgraph,"",@"SHT_CUDA_CALLGRAPH"
	.align	4
	.sectionentsize	8
	.align		4
        /*0000*/ 	.word	0x00000000
	.align		4
        /*0004*/ 	.word	0xffffffff
	.align		4
        /*0008*/ 	.word	0x00000000
	.align		4
        /*000c*/ 	.word	0xfffffffe
	.align		4
        /*0010*/ 	.word	0x00000000
	.align		4
        /*0014*/ 	.word	0xfffffffd
	.align		4
        /*0018*/ 	.word	0x00000000
	.align		4
        /*001c*/ 	.word	0xfffffffc


//--------------------- .text.triton_red_fused__unsafe_index_add_convolution_native_group_norm_32 --------------------------
	.section	.text.triton_red_fused__unsafe_index_add_convolution_native_group_norm_32,"ax",@progbits
	.sectionflags	@"SHF_BARRIERS=1"
	.align	128
        .global         triton_red_fused__unsafe_index_add_convolution_native_group_norm_32
        .type           triton_red_fused__unsafe_index_add_convolution_native_group_norm_32,@function
        .size           triton_red_fused__unsafe_index_add_convolution_native_group_norm_32,(.L_x_2 - triton_red_fused__unsafe_index_add_convolution_native_group_norm_32)
        .other          triton_red_fused__unsafe_index_add_convolution_native_group_norm_32,@"STO_CUDA_ENTRY STV_DEFAULT"
triton_red_fused__unsafe_index_add_convolution_native_group_norm_32:
.text.triton_red_fused__unsafe_index_add_convolution_native_group_norm_32:
[----:B------:R-:W0:Y:S01]  /*0000*/  LDC R1, c[0x0][0x28] ;  /* 0x00000a00ff017b82 */ /* 0x000e220000000800 */
[----:B------:R-:W1:Y:S07]  /*0010*/  S2R R19, SR_CTAID.X ;  /* 0x0000000000137919 */ /* 0x000e6e0000002500 */
[----:B------:R-:W2:Y:S01]  /*0020*/  LDC.64 R6, c[0x0][0x210] ;  /* 0x00008400ff067b82 */ /* 0x000ea20000000a00 */
[----:B------:R-:W-:Y:S01]  /*0030*/  ULDC.64 UR6, c[0x0][0x208] ;  /* 0x0000820000067ab9 */ /* 0x000fe20000000a00 */
[----:B------:R-:W3:Y:S06]  /*0040*/  S2R R16, SR_TID.X ;  /* 0x0000000000107919 */ /* 0x000eec0000002100 */
[----:B------:R-:W4:Y:S08]  /*0050*/  LDC.64 R4, c[0x0][0x210] ;  /* 0x00008400ff047b82 */ /* 0x000f300000000a00 */
[----:B------:R-:W5:Y:S01]  /*0060*/  LDC.64 R10, c[0x0][0x228] ;  /* 0x00008a00ff0a7b82 */ /* 0x000f620000000a00 */
[----:B------:R-:W-:Y:S01]  /*0070*/  IMAD.MOV.U32 R14, RZ, RZ, RZ ;  /* 0x000000ffff0e7224 */ /* 0x000fe200078e00ff */
[----:B------:R-:W-:-:S06]  /*0080*/  ULDC.64 UR8, c[0x0][0x218] ;  /* 0x0000860000087ab9 */ /* 0x000fcc0000000a00 */
[----:B------:R-:W1:Y:S01]  /*0090*/  S2UR UR5, SR_CgaCtaId ;  /* 0x00000000000579c3 */ /* 0x000e620000008800 */
[----:B--2---:R-:W2:Y:S01]  /*00a0*/  LDG.E.EL.64 R6, desc[UR6][R6.64] ;  /* 0x0000000606067981 */ /* 0x004ea2000c2e1b00 */
[----:B------:R-:W-:Y:S01]  /*00b0*/  UMOV UR4, 0x400 ;  /* 0x0000040000047882 */ /* 0x000fe20000000000 */
[----:B------:R-:W-:Y:S01]  /*00c0*/  ULDC.64 UR10, c[0x0][0x218] ;  /* 0x00008600000a7ab9 */ /* 0x000fe20000000a00 */
[----:B-1----:R-:W-:Y:S01]  /*00d0*/  IMAD.SHL.U32 R19, R19, 0x40, RZ ;  /* 0x0000004013137824 */ /* 0x002fe200078e00ff */
[----:B---3--:R-:W-:-:S04]  /*00e0*/  LOP3.LUT R15, R16, 0x40, RZ, 0xc0, !PT ;  /* 0x00000040100f7812 */ /* 0x008fc800078ec0ff */
[----:B------:R-:W-:-:S04]  /*00f0*/  LOP3.LUT R0, R19, 0x3f, R16, 0xf8, !PT ;  /* 0x0000003f13007812 */ /* 0x000fc800078ef810 */
[----:B------:R-:W-:Y:S02]  /*0100*/  SHF.R.S32.HI R3, RZ, 0x1f, R0 ;  /* 0x0000001fff037819 */ /* 0x000fe40000011400 */
[----:B------:R-:W-:Y:S02]  /*0110*/  LOP3.LUT R2, R15, 0x80, R16, 0xf8, !PT ;  /* 0x000000800f027812 */ /* 0x000fe400078ef810 */
[----:B------:R-:W-:Y:S02]  /*0120*/  LEA.HI R3, R3, R0, RZ, 0x2 ;  /* 0x0000000003037211 */ /* 0x000fe400078f10ff */
[----:B------:R-:W-:Y:S02]  /*0130*/  ISETP.GE.AND P0, PT, R0, 0x400, PT ;  /* 0x000004000000780c */ /* 0x000fe40003f06270 */
[----:B------:R-:W-:-:S05]  /*0140*/  LOP3.LUT R9, R3, 0x1ffffffc, RZ, 0xc0, !PT ;  /* 0x1ffffffc03097812 */ /* 0x000fca00078ec0ff */
[----:B------:R-:W-:Y:S01]  /*0150*/  IMAD.IADD R9, R0, 0x1, -R9 ;  /* 0x0000000100097824 */ /* 0x000fe200078e0a09 */
[----:B------:R-:W-:-:S03]  /*0160*/  SHF.R.U32.HI R2, RZ, 0x6, R2 ;  /* 0x00000006ff027819 */ /* 0x000fc60000011602 */
[----:B------:R-:W-:Y:S01]  /*0170*/  IMAD.SHL.U32 R13, R9, 0x8, RZ ;  /* 0x00000008090d7824 */ /* 0x000fe200078e00ff */
[----:B------:R-:W-:-:S03]  /*0180*/  CS2R R8, SRZ ;  /* 0x0000000000087805 */ /* 0x000fc6000001ff00 */
[----:B----4-:R-:W-:-:S04]  /*0190*/  IMAD.WIDE R12, R13, 0x8, R4 ;  /* 0x000000080d0c7825 */ /* 0x010fc800078e0204 */
[----:B------:R-:W-:Y:S01]  /*01a0*/  IMAD.WIDE.U32 R4, R2, 0x8, R4 ;  /* 0x0000000802047825 */ /* 0x000fe200078e0004 */
[----:B------:R-:W3:Y:S05]  /*01b0*/  @!P0 LDG.E.EL.64 R8, desc[UR6][R12.64] ;  /* 0x000000060c088981 */ /* 0x000eea000c2e1b00 */
[----:B------:R-:W4:Y:S01]  /*01c0*/  LDG.E.EL.64 R4, desc[UR6][R4.64] ;  /* 0x0000000604047981 */ /* 0x000f22000c2e1b00 */
[----:B------:R-:W-:Y:S02]  /*01d0*/  SHF.R.U32.HI R18, RZ, 0x2, R16 ;  /* 0x00000002ff127819 */ /* 0x000fe40000011610 */
[----:B------:R-:W-:Y:S02]  /*01e0*/  LOP3.LUT R21, R16, 0x80, RZ, 0xc0, !PT ;  /* 0x0000008010157812 */ /* 0x000fe400078ec0ff */
[----:B------:R-:W-:-:S02]  /*01f0*/  SHF.R.U32.HI R20, RZ, 0x2, R15 ;  /* 0x00000002ff147819 */ /* 0x000fc4000001160f */
[----:B------:R-:W-:Y:S02]  /*0200*/  SGXT.U32 R18, R18, 0x4 ;  /* 0x000000041212781a */ /* 0x000fe40000000000 */
[----:B------:R-:W-:-:S04]  /*0210*/  SHF.R.U32.HI R21, RZ, 0x2, R21 ;  /* 0x00000002ff157819 */ /* 0x000fc80000011615 */
[----:B------:R-:W-:-:S04]  /*0220*/  LOP3.LUT R18, R21, R18, R20, 0xfe, !PT ;  /* 0x0000001215127212 */ /* 0x000fc800078efe14 */
[----:B------:R-:W-:Y:S02]  /*0230*/  LOP3.LUT R17, R19, R18, RZ, 0xfc, !PT ;  /* 0x0000001213117212 */ /* 0x000fe400078efcff */
[----:B------:R-:W-:Y:S02]  /*0240*/  LOP3.LUT R22, R16, 0x3, RZ, 0xc0, !PT ;  /* 0x0000000310167812 */ /* 0x000fe400078ec0ff */
[----:B------:R-:W-:-:S03]  /*0250*/  ISETP.GE.AND P2, PT, R17, 0x400, PT ;  /* 0x000004001100780c */ /* 0x000fc60003f46270 */
[----:B------:R-:W-:-:S04]  /*0260*/  IMAD R17, R17, 0x2000, R22 ;  /* 0x0000200011117824 */ /* 0x000fc800078e0216 */
[----:B-----5:R-:W-:-:S06]  /*0270*/  IMAD.WIDE R10, R17, 0x4, R10 ;  /* 0x00000004110a7825 */ /* 0x020fcc00078e020a */
[----:B------:R1:W5:Y:S02]  /*0280*/  @!P2 LDG.E.EF R14, desc[UR6][R10.64] ;  /* 0x000000060a0ea981 */ /* 0x000364000c0e1900 */
[----:B-1----:R-:W1:Y:S01]  /*0290*/  LDC.64 R10, c[0x0][0x220] ;  /* 0x00008800ff0a7b82 */ /* 0x002e620000000a00 */
[----:B0-----:R-:W-:Y:S01]  /*02a0*/  UPRMT UR4, UR5, 0x654, UR4 ;  /* 0x0000065405047896 */ /* 0x001fe20008000004 */
[----:B--2---:R-:W-:-:S04]  /*02b0*/  SHF.R.U32.HI R15, RZ, 0x1b, R7 ;  /* 0x0000001bff0f7819 */ /* 0x004fc80000011607 */
[----:B------:R-:W-:-:S04]  /*02c0*/  LOP3.LUT R15, R15, 0x10, RZ, 0xc0, !PT ;  /* 0x000000100f0f7812 */ /* 0x000fc800078ec0ff */
[----:B------:R-:W-:-:S05]  /*02d0*/  IADD3 R15, P1, R6, R15, RZ ;  /* 0x0000000f060f7210 */ /* 0x000fca0007f3e0ff */
[----:B------:R-:W-:Y:S01]  /*02e0*/  IMAD.X R24, RZ, RZ, R7, P1 ;  /* 0x000000ffff187224 */ /* 0x000fe200008e0607 */
[----:B---3--:R-:W-:Y:S02]  /*02f0*/  SEL R26, R8, RZ, !P0 ;  /* 0x000000ff081a7207 */ /* 0x008fe40004000000 */
[----:B------:R-:W-:Y:S02]  /*0300*/  SEL R6, R9, RZ, !P0 ;  /* 0x000000ff09067207 */ /* 0x000fe40004000000 */
[--C-:B----4-:R-:W-:Y:S02]  /*0310*/  SHF.R.U32.HI R8, RZ, 0x19, R5.reuse ;  /* 0x00000019ff087819 */ /* 0x110fe40000011605 */
[----:B------:R-:W-:Y:S02]  /*0320*/  LEA R9, P3, R4, UR8, 0x2 ;  /* 0x0000000804097c11 */ /* 0x000fe4000f8610ff */
[----:B------:R-:W-:Y:S02]  /*0330*/  LOP3.LUT R8, R8, 0x40, RZ, 0xc0, !PT ;  /* 0x0000004008087812 */ /* 0x000fe400078ec0ff */
[----:B------:R-:W-:Y:S01]  /*0340*/  LEA.HI.X R23, R4, UR9, R5, 0x2, P3 ;  /* 0x0000000904177c11 */ /* 0x000fe200098f1405 */
[----:B------:R-:W-:Y:S01]  /*0350*/  ULDC.64 UR8, c[0x0][0x228] ;  /* 0x00008a0000087ab9 */ /* 0x000fe20000000a00 */
[----:B------:R-:W-:-:S02]  /*0360*/  IADD3 R8, P3, R8, R9, RZ ;  /* 0x0000000908087210 */ /* 0x000fc40007f7e0ff */
[--C-:B------:R-:W-:Y:S02]  /*0370*/  SHF.R.S32.HI R9, RZ, 0x2, R3.reuse ;  /* 0x00000002ff097819 */ /* 0x100fe40000011403 */
[----:B------:R-:W-:Y:S01]  /*0380*/  SHF.R.S32.HI R4, RZ, 0x1f, R3 ;  /* 0x0000001fff047819 */ /* 0x000fe20000011403 */
[----:B------:R-:W-:Y:S02]  /*0390*/  IMAD.SHL.U32 R5, R16, 0x40, RZ ;  /* 0x0000004010057824 */ /* 0x000fe400078e00ff */
[----:B------:R-:W-:Y:S01]  /*03a0*/  IMAD.X R23, RZ, RZ, R23, P3 ;  /* 0x000000ffff177224 */ /* 0x000fe200018e0617 */
[----:B------:R-:W-:Y:S02]  /*03b0*/  LEA R8, P3, R15, R8, 0x6 ;  /* 0x000000080f087211 */ /* 0x000fe400078630ff */
[----:B------:R-:W-:Y:S02]  /*03c0*/  LEA.HI R3, R4, R9, RZ, 0x6 ;  /* 0x0000000904037211 */ /* 0x000fe400078f30ff */
[----:B------:R-:W-:-:S02]  /*03d0*/  LOP3.LUT R5, R5, 0xc0, RZ, 0xc0, !PT ;  /* 0x000000c005057812 */ /* 0x000fc400078ec0ff */
[----:B------:R-:W-:Y:S02]  /*03e0*/  LEA.HI.X R4, R15, R23, R24, 0x6, P3 ;  /* 0x000000170f047211 */ /* 0x000fe400018f3418 */
[----:B------:R-:W-:Y:S02]  /*03f0*/  LOP3.LUT R24, R3, 0xffffffc0, RZ, 0xc0, !PT ;  /* 0xffffffc003187812 */ /* 0x000fe400078ec0ff */
[----:B------:R-:W-:Y:S02]  /*0400*/  LOP3.LUT R3, R18, R5, RZ, 0xfc, !PT ;  /* 0x0000000512037212 */ /* 0x000fe400078efcff */
[----:B------:R-:W-:Y:S01]  /*0410*/  LEA.HI R18, R5, UR4, RZ, 0x1c ;  /* 0x0000000405127c11 */ /* 0x000fe2000f8fe0ff */
[----:B------:R-:W-:-:S04]  /*0420*/  IMAD.IADD R5, R9, 0x1, -R24 ;  /* 0x0000000109057824 */ /* 0x000fc800078e0a18 */
[----:B-1----:R-:W-:-:S04]  /*0430*/  IMAD.WIDE R10, R5, 0x4, R10 ;  /* 0x00000004050a7825 */ /* 0x002fc800078e020a */
[----:B------:R-:W-:-:S06]  /*0440*/  IMAD.MOV.U32 R5, RZ, RZ, RZ ;  /* 0x000000ffff057224 */ /* 0x000fcc00078e00ff */
[----:B------:R0:W2:Y:S01]  /*0450*/  @!P0 LDG.E.EL R5, desc[UR6][R10.64] ;  /* 0x000000060a058981 */ /* 0x0000a2000c2e1900 */
[----:B------:R-:W-:Y:S01]  /*0460*/  IMAD R3, R3, 0x4, R18 ;  /* 0x0000000403037824 */ /* 0x000fe200078e0212 */
[----:B-----5:R-:W-:Y:S01]  /*0470*/  SEL R18, R14, RZ, !P2 ;  /* 0x000000ff0e127207 */ /* 0x020fe20005000000 */
[----:B------:R-:W-:Y:S01]  /*0480*/  BAR.SYNC.DEFER_BLOCKING 0x0 ;  /* 0x0000000000007b1d */ /* 0x000fe20000010000 */
[----:B------:R-:W-:Y:S02]  /*0490*/  SHF.R.U32.HI R7, RZ, 0x1b, R6 ;  /* 0x0000001bff077819 */ /* 0x000fe40000011606 */
[----:B------:R-:W-:Y:S02]  /*04a0*/  SHF.R.S32.HI R15, RZ, 0x1f, R0 ;  /* 0x0000001fff0f7819 */ /* 0x000fe40000011400 */
[----:B------:R-:W-:Y:S02]  /*04b0*/  LOP3.LUT R7, R7, 0x10, RZ, 0xc0, !PT ;  /* 0x0000001007077812 */ /* 0x000fe400078ec0ff */
[----:B------:R-:W-:-:S02]  /*04c0*/  LEA.HI R23, R15, R0, RZ, 0x2 ;  /* 0x000000000f177211 */ /* 0x000fc400078f10ff */
[----:B------:R-:W-:Y:S02]  /*04d0*/  IADD3 R7, P1, R7, R26, RZ ;  /* 0x0000001a07077210 */ /* 0x000fe40007f3e0ff */
[----:B------:R-:W-:-:S03]  /*04e0*/  SHF.R.S32.HI R23, RZ, 0x2, R23 ;  /* 0x00000002ff177819 */ /* 0x000fc60000011417 */
[----:B------:R-:W-:Y:S01]  /*04f0*/  IMAD.X R15, RZ, RZ, R6, P1 ;  /* 0x000000ffff0f7224 */ /* 0x000fe200008e0606 */
[----:B------:R-:W-:Y:S01]  /*0500*/  STS [R3], R18 ;  /* 0x0000001203007388 */ /* 0x000fe20000000800 */
[----:B------:R-:W-:Y:S01]  /*0510*/  BAR.SYNC.DEFER_BLOCKING 0x0 ;  /* 0x0000000000007b1d */ /* 0x000fe20000010000 */
[----:B------:R-:W-:-:S04]  /*0520*/  LEA R6, P1, R7, R8, 0xa ;  /* 0x0000000807067211 */ /* 0x000fc800078250ff */
[----:B------:R-:W-:Y:S01]  /*0530*/  LEA.HI.X R7, R7, R4, R15, 0xa, P1 ;  /* 0x0000000407077211 */ /* 0x000fe200008f540f */
[----:B------:R-:W-:Y:S02]  /*0540*/  IMAD.SHL.U32 R4, R23, 0x1000, RZ ;  /* 0x0000100017047824 */ /* 0x000fe400078e00ff */
[----:B------:R-:W-:Y:S02]  /*0550*/  IMAD.MOV.U32 R8, RZ, RZ, RZ ;  /* 0x000000ffff087224 */ /* 0x000fe400078e00ff */
[----:B------:R-:W-:-:S05]  /*0560*/  IMAD.WIDE R14, R4, 0x4, R6 ;  /* 0x00000004040e7825 */ /* 0x000fca00078e0206 */
[----:B------:R-:W2:Y:S01]  /*0570*/  @!P0 LDG.E.EL R8, desc[UR6][R14.64] ;  /* 0x000000060e088981 */ /* 0x000ea2000c2e1900 */
[----:B------:R-:W-:-:S04]  /*0580*/  SHF.R.U32.HI R6, RZ, 0x4, R16 ;  /* 0x00000004ff067819 */ /* 0x000fc80000011610 */
[----:B------:R-:W-:Y:S02]  /*0590*/  LOP3.LUT R6, R6, 0xc, RZ, 0xc0, !PT ;  /* 0x0000000c06067812 */ /* 0x000fe400078ec0ff */
[----:B------:R-:W-:-:S03]  /*05a0*/  LOP3.LUT R23, R16, 0xff, RZ, 0xc0, !PT ;  /* 0x000000ff10177812 */ /* 0x000fc600078ec0ff */
[----:B------:R-:W-:-:S04]  /*05b0*/  VIADD R6, R6, UR4 ;  /* 0x0000000406067c36 */ /* 0x000fc80008000000 */
[----:B------:R-:W-:-:S05]  /*05c0*/  IMAD R6, R23, 0x4, R6 ;  /* 0x0000000417067824 */ /* 0x000fca00078e0206 */
[----:B------:R-:W1:Y:S01]  /*05d0*/  LDS R24, [R6] ;  /* 0x0000000006187984 */ /* 0x000e620000000800 */
[----:B------:R-:W-:-:S05]  /*05e0*/  IMAD.SHL.U32 R7, R16, 0x4, RZ ;  /* 0x0000000410077824 */ /* 0x000fca00078e00ff */
[----:B0-----:R-:W-:Y:S02]  /*05f0*/  LOP3.LUT R10, R7, 0xfc, RZ, 0xc0, !PT ;  /* 0x000000fc070a7812 */ /* 0x001fe400078ec0ff */
[----:B------:R-:W-:-:S03]  /*0600*/  LOP3.LUT R7, R2, 0xfc, R7, 0xf8, !PT ;  /* 0x000000fc02077812 */ /* 0x000fc600078ef807 */
[----:B------:R-:W-:-:S04]  /*0610*/  VIADD R10, R10, UR4 ;  /* 0x000000040a0a7c36 */ /* 0x000fc80008000000 */
[----:B------:R-:W-:Y:S01]  /*0620*/  IMAD R7, R7, 0x4, R10 ;  /* 0x0000000407077824 */ /* 0x000fe200078e020a */
[----:B------:R-:W-:Y:S02]  /*0630*/  LOP3.LUT R11, R16, 0xfc, RZ, 0xc0, !PT ;  /* 0x000000fc100b7812 */ /* 0x000fe400078ec0ff */
[----:B------:R-:W-:Y:S02]  /*0640*/  SHF.R.U32.HI R10, RZ, 0x2, R16 ;  /* 0x00000002ff0a7819 */ /* 0x000fe40000011610 */
[----:B------:R-:W-:Y:S02]  /*0650*/  IADD3 R19, R20, R19, R21 ;  /* 0x0000001314137210 */ /* 0x000fe40007ffe015 */
[----:B------:R-:W-:-:S04]  /*0660*/  SGXT.U32 R10, R10, 0x4 ;  /* 0x000000040a0a781a */ /* 0x000fc80000000000 */
[----:B------:R-:W-:-:S05]  /*0670*/  LOP3.LUT R19, R19, R10, RZ, 0xfc, !PT ;  /* 0x0000000a13137212 */ /* 0x000fca00078efcff */
[----:B------:R-:W-:Y:S02]  /*0680*/  IMAD R10, R19, 0x2000, R22 ;  /* 0x00002000130a7824 */ /* 0x000fe400078e0216 */
[----:B------:R-:W-:Y:S02]  /*0690*/  IMAD.SHL.U32 R9, R9, 0x1000, RZ ;  /* 0x0000100009097824 */ /* 0x000fe400078e00ff */
[----:B------:R-:W-:Y:S02]  /*06a0*/  IMAD.MOV.U32 R19, RZ, RZ, RZ ;  /* 0x000000ffff137224 */ /* 0x000fe400078e00ff */
[----:B------:R-:W-:Y:S01]  /*06b0*/  IMAD.MOV.U32 R22, RZ, RZ, RZ ;  /* 0x000000ffff167224 */ /* 0x000fe200078e00ff */
[----:B------:R-:W-:Y:S01]  /*06c0*/  BAR.SYNC.DEFER_BLOCKING 0x0 ;  /* 0x0000000000007b1d */ /* 0x000fe20000010000 */
[----:B--2---:R-:W-:-:S04]  /*06d0*/  FADD R15, R8, R5 ;  /* 0x00000005080f7221 */ /* 0x004fc80000000000 */
[----:B-1----:R-:W-:Y:S01]  /*06e0*/  FADD R18, R24, R15 ;  /* 0x0000000f18127221 */ /* 0x002fe20000000000 */
[----:B------:R-:W-:Y:S02]  /*06f0*/  VIADD R8, R11, UR4 ;  /* 0x000000040b087c36 */ /* 0x000fe40008000000 */
[----:B------:R-:W0:Y:S02]  /*0700*/  LDC.64 R14, c[0x0][0x230] ;  /* 0x00008c00ff0e7b82 */ /* 0x000e240000000a00 */
[----:B------:R1:W-:Y:S01]  /*0710*/  STS [R7], R18 ;  /* 0x0000001207007388 */ /* 0x0003e20000000800 */
[----:B------:R-:W-:Y:S01]  /*0720*/  IMAD R8, R23, 0x4, R8 ;  /* 0x0000000417087824 */ /* 0x000fe200078e0208 */
[----:B------:R-:W-:-:S04]  /*0730*/  ULDC.64 UR4, c[0x0][0x230] ;  /* 0x00008c0000047ab9 */ /* 0x000fc80000000a00 */
[----:B------:R-:W-:Y:S01]  /*0740*/  BAR.SYNC.DEFER_BLOCKING 0x0 ;  /* 0x0000000000007b1d */ /* 0x000fe20000010000 */
[----:B------:R-:W-:-:S05]  /*0750*/  IMAD.WIDE R10, R10, 0x4, RZ ;  /* 0x000000040a0a7825 */ /* 0x000fca00078e02ff */
[----:B------:R-:W2:Y:S01]  /*0760*/  LDS R23, [R8] ;  /* 0x0000000008177984 */ /* 0x000ea20000000800 */
[----:B------:R-:W-:Y:S01]  /*0770*/  LOP3.LUT R10, R10, 0x10, RZ, 0xfc, !PT ;  /* 0x000000100a0a7812 */ /* 0x000fe200078efcff */
[----:B0-----:R-:W-:-:S03]  /*0780*/  IMAD.WIDE R14, R17, 0x4, R14 ;  /* 0x00000004110e7825 */ /* 0x001fc600078e020e */
[----:B------:R-:W-:Y:S02]  /*0790*/  IADD3 R20, P1, R10, UR4, RZ ;  /* 0x000000040a147c10 */ /* 0x000fe4000ff3e0ff */
[----:B------:R-:W-:Y:S02]  /*07a0*/  SHF.R.S32.HI R17, RZ, 0x1f, R9 ;  /* 0x0000001fff117819 */ /* 0x000fe40000011409 */
[----:B------:R-:W-:Y:S02]  /*07b0*/  IADD3.X R25, R11, UR5, RZ, P1, !PT ;  /* 0x000000050b197c10 */ /* 0x000fe40008ffe4ff */
[----:B------:R-:W-:Y:S02]  /*07c0*/  ISETP.LT.AND P1, PT, R0, 0x400, PT ;  /* 0x000004000000780c */ /* 0x000fe40003f21270 */
[----:B------:R-:W-:Y:S01]  /*07d0*/  IADD3 R10, P3, R10, UR8, RZ ;  /* 0x000000080a0a7c10 */ /* 0x000fe2000ff7e0ff */
[----:B------:R-:W-:Y:S01]  /*07e0*/  IMAD.MOV.U32 R9, RZ, RZ, 0x4 ;  /* 0x00000004ff097424 */ /* 0x000fe200078e00ff */
[----:B------:R-:W-:-:S02]  /*07f0*/  SEL R21, RZ, 0x3f800000, !P1 ;  /* 0x3f800000ff157807 */ /* 0x000fc40004800000 */
[----:B-1----:R-:W-:Y:S02]  /*0800*/  FSEL R18, R18, RZ, !P0 ;  /* 0x000000ff12127208 */ /* 0x002fe40004000000 */
[----:B------:R-:W-:Y:S01]  /*0810*/  IADD3.X R11, R11, UR9, RZ, P3, !PT ;  /* 0x000000090b0b7c10 */ /* 0x000fe20009ffe4ff */
[----:B------:R-:W-:Y:S01]  /*0820*/  ULDC.64 UR8, c[0x0][0x210] ;  /* 0x0000840000087ab9 */ /* 0x000fe20000000a00 */
[----:B--2---:R0:W-:Y:S02]  /*0830*/  @!P2 STG.E desc[UR6][R14.64], R23 ;  /* 0x000000170e00a986 */ /* 0x0041e4000c101906 */
[----:B0-----:R-:W-:-:S07]  /*0840*/  SHF.L.U64.HI R23, R4, 0x2, R17 ;  /* 0x0000000204177819 */ /* 0x001fce0000010211 */
.L_x_0:
[----:B------:R-:W-:Y:S01]  /*0850*/  SHF.R.U64 R16, R9, 0x2, R22 ;  /* 0x0000000209107819 */ /* 0x000fe20000001216 */
[----:B------:R-:W0:Y:S03]  /*0860*/  LDC.64 R14, c[0x0][0x210] ;  /* 0x00008400ff0e7b82 */ /* 0x000e260000000a00 */
[----:B------:R-:W-:-:S04]  /*0870*/  LOP3.LUT R16, R16, 0xf8, RZ, 0xc0, !PT ;  /* 0x000000f810107812 */ /* 0x000fc800078ec0ff */
[----:B------:R-:W-:-:S05]  /*0880*/  IADD3 R16, P1, R16, UR8, RZ ;  /* 0x0000000810107c10 */ /* 0x000fca000ff3e0ff */
[----:B------:R-:W-:Y:S01]  /*0890*/  IMAD.X R17, RZ, RZ, UR9, P1 ;  /* 0x00000009ff117e24 */ /* 0x000fe200088e06ff */
[----:B------:R-:W-:-:S05]  /*08a0*/  LOP3.LUT R27, R2, 0x1c, R9, 0xf8, !PT ;  /* 0x0000001c021b7812 */ /* 0x000fca00078ef809 */
[----:B------:R-:W2:Y:S01]  /*08b0*/  LDG.E.EL.64 R16, desc[UR6][R16.64] ;  /* 0x0000000610107981 */ /* 0x000ea2000c2e1b00 */
[----:B0-----:R-:W-:-:S06]  /*08c0*/  IMAD.WIDE.U32 R14, R27, 0x8, R14 ;  /* 0x000000081b0e7825 */ /* 0x001fcc00078e000e */
[----:B------:R-:W3:Y:S01]  /*08d0*/  LDG.E.EL.64 R14, desc[UR6][R14.64] ;  /* 0x000000060e0e7981 */ /* 0x000ee2000c2e1b00 */
[----:B--2---:R-:W-:-:S04]  /*08e0*/  SHF.R.U32.HI R27, RZ, 0x1b, R17 ;  /* 0x0000001bff1b7819 */ /* 0x004fc80000011611 */
[----:B------:R-:W-:-:S04]  /*08f0*/  LOP3.LUT R27, R27, 0x10, RZ, 0xc0, !PT ;  /* 0x000000101b1b7812 */ /* 0x000fc800078ec0ff */
[----:B------:R-:W-:Y:S02]  /*0900*/  IADD3 R27, P1, R16, R27, RZ ;  /* 0x0000001b101b7210 */ /* 0x000fe40007f3e0ff */
[----:B---3--:R-:W-:-:S03]  /*0910*/  SHF.R.U32.HI R26, RZ, 0x19, R15 ;  /* 0x00000019ff1a7819 */ /* 0x008fc6000001160f */
[----:B------:R-:W-:Y:S01]  /*0920*/  IMAD.X R24, RZ, RZ, R17, P1 ;  /* 0x000000ffff187224 */ /* 0x000fe200008e0611 */
[----:B------:R-:W-:Y:S02]  /*0930*/  LEA R29, P1, R14, UR10, 0x2 ;  /* 0x0000000a0e1d7c11 */ /* 0x000fe4000f8210ff */
[----:B------:R-:W-:Y:S02]  /*0940*/  LOP3.LUT R26, R26, 0x40, RZ, 0xc0, !PT ;  /* 0x000000401a1a7812 */ /* 0x000fe400078ec0ff */
[----:B------:R-:W-:Y:S02]  /*0950*/  LEA.HI.X R16, R14, UR11, R15, 0x2, P1 ;  /* 0x0000000b0e107c11 */ /* 0x000fe400088f140f */
[----:B------:R-:W-:Y:S02]  /*0960*/  IADD3 R26, P1, R26, R29, RZ ;  /* 0x0000001d1a1a7210 */ /* 0x000fe40007f3e0ff */
[----:B------:R-:W-:-:S03]  /*0970*/  SHF.R.U32.HI R15, RZ, 0xa, R9 ;  /* 0x0000000aff0f7819 */ /* 0x000fc60000011609 */
[----:B------:R-:W-:Y:S01]  /*0980*/  IMAD.X R16, RZ, RZ, R16, P1 ;  /* 0x000000ffff107224 */ /* 0x000fe200008e0610 */
[----:B------:R-:W-:Y:S01]  /*0990*/  LEA R26, P1, R27, R26, 0x6 ;  /* 0x0000001a1b1a7211 */ /* 0x000fe200078230ff */
[----:B------:R-:W-:-:S03]  /*09a0*/  IMAD.WIDE.U32 R14, R15, 0x8, R12 ;  /* 0x000000080f0e7825 */ /* 0x000fc600078e000c */
[----:B------:R-:W-:Y:S02]  /*09b0*/  LEA.HI.X R27, R27, R16, R24, 0x6, P1 ;  /* 0x000000101b1b7211 */ /* 0x000fe400008f3418 */
[----:B------:R-:W-:Y:S01]  /*09c0*/  CS2R R16, SRZ ;  /* 0x0000000000107805 */ /* 0x000fe2000001ff00 */
[----:B------:R-:W-:-:S05]  /*09d0*/  IMAD.MOV.U32 R24, RZ, RZ, RZ ;  /* 0x000000ffff187224 */ /* 0x000fca00078e00ff */
[----:B------:R-:W2:Y:S04]  /*09e0*/  @!P0 LDG.E.EL.64 R16, desc[UR6][R14.64] ;  /* 0x000000060e108981 */ /* 0x000ea8000c2e1b00 */
[----:B------:R-:W3:Y:S01]  /*09f0*/  @!P2 LDG.E.EF R24, desc[UR6][R10.64] ;  /* 0x000000060a18a981 */ /* 0x000ee2000c0e1900 */
[----:B------:R-:W-:Y:S01]  /*0a00*/  BAR.SYNC.DEFER_BLOCKING 0x0 ;  /* 0x0000000000007b1d */ /* 0x000fe20000010000 */
[----:B--2---:R-:W-:Y:S02]  /*0a10*/  SEL R17, R17, RZ, !P0 ;  /* 0x000000ff11117207 */ /* 0x004fe40004000000 */
[----:B------:R-:W-:Y:S02]  /*0a20*/  SEL R29, R16, RZ, !P0 ;  /* 0x000000ff101d7207 */ /* 0x000fe40004000000 */
[----:B------:R-:W-:-:S02]  /*0a30*/  SHF.R.U32.HI R16, RZ, 0x1b, R17 ;  /* 0x0000001bff107819 */ /* 0x000fc40000011611 */
[----:B---3--:R-:W-:Y:S02]  /*0a40*/  SEL R24, R24, RZ, !P2 ;  /* 0x000000ff18187207 */ /* 0x008fe40005000000 */
[----:B------:R-:W-:-:S03]  /*0a50*/  LOP3.LUT R16, R16, 0x10, RZ, 0xc0, !PT ;  /* 0x0000001010107812 */ /* 0x000fc600078ec0ff */
[----:B------:R0:W-:Y:S01]  /*0a60*/  STS [R3], R24 ;  /* 0x0000001803007388 */ /* 0x0001e20000000800 */
[----:B------:R-:W-:Y:S01]  /*0a70*/  BAR.SYNC.DEFER_BLOCKING 0x0 ;  /* 0x0000000000007b1d */ /* 0x000fe20000010000 */
[----:B------:R-:W-:-:S05]  /*0a80*/  IADD3 R16, P1, R16, R29, RZ ;  /* 0x0000001d10107210 */ /* 0x000fca0007f3e0ff */
[----:B------:R-:W-:Y:S01]  /*0a90*/  IMAD.X R28, RZ, RZ, R17, P1 ;  /* 0x000000ffff1c7224 */ /* 0x000fe200008e0611 */
[----:B------:R-:W-:-:S04]  /*0aa0*/  LEA R17, P1, R16, R26, 0xa ;  /* 0x0000001a10117211 */ /* 0x000fc800078250ff */
[----:B------:R-:W-:Y:S02]  /*0ab0*/  LEA.HI.X R26, R16, R27, R28, 0xa, P1 ;  /* 0x0000001b101a7211 */ /* 0x000fe400008f541c */
[----:B------:R-:W-:-:S05]  /*0ac0*/  LEA R16, P1, R4, R17, 0x2 ;  /* 0x0000001104107211 */ /* 0x000fca00078210ff */
[----:B------:R-:W-:Y:S02]  /*0ad0*/  IMAD.X R17, R26, 0x1, R23, P1 ;  /* 0x000000011a117824 */ /* 0x000fe400008e0617 */
[----:B------:R-:W-:Y:S01]  /*0ae0*/  IMAD.MOV.U32 R26, RZ, RZ, RZ ;  /* 0x000000ffff1a7224 */ /* 0x000fe200078e00ff */
[----:B------:R-:W1:Y:S05]  /*0af0*/  LDS R14, [R6] ;  /* 0x00000000060e7984 */ /* 0x000e6a0000000800 */
[----:B------:R-:W2:Y:S01]  /*0b00*/  @!P0 LDG.E.EL R26, desc[UR6][R16.64] ;  /* 0x00000006101a8981 */ /* 0x000ea2000c2e1900 */
[----:B0-----:R-:W-:Y:S01]  /*0b10*/  @!P2 IMAD.MOV.U32 R24, RZ, RZ, R20 ;  /* 0x000000ffff18a224 */ /* 0x001fe200078e0014 */
[----:B------:R-:W-:Y:S01]  /*0b20*/  BAR.SYNC.DEFER_BLOCKING 0x0 ;  /* 0x0000000000007b1d */ /* 0x000fe20000010000 */
[----:B------:R-:W-:-:S05]  /*0b30*/  IADD3 R10, P4, R10, 0x10, RZ ;  /* 0x000000100a0a7810 */ /* 0x000fca0007f9e0ff */
[----:B------:R-:W-:Y:S02]  /*0b40*/  IMAD.X R11, RZ, RZ, R11, P4 ;  /* 0x000000ffff0b7224 */ /* 0x000fe400020e060b */
[----:B--2---:R-:W-:-:S04]  /*0b50*/  FADD R15, R26, R5 ;  /* 0x000000051a0f7221 */ /* 0x004fc80000000000 */
[----:B-1----:R-:W-:-:S05]  /*0b60*/  FADD R14, R14, R15 ;  /* 0x0000000f0e0e7221 */ /* 0x002fca0000000000 */
[----:B------:R0:W-:Y:S01]  /*0b70*/  STS [R7], R14 ;  /* 0x0000000e07007388 */ /* 0x0001e20000000800 */
[----:B------:R-:W-:Y:S01]  /*0b80*/  BAR.SYNC.DEFER_BLOCKING 0x0 ;  /* 0x0000000000007b1d */ /* 0x000fe20000010000 */
[----:B------:R-:W-:-:S05]  /*0b90*/  FADD R26, R21, 1 ;  /* 0x3f800000151a7421 */ /* 0x000fca0000000000 */
[C---:B------:R-:W-:Y:S01]  /*0ba0*/  FSETP.GEU.AND P3, PT, |R26|.reuse, 1.175494350822287508e-38, PT ;  /* 0x008000001a00780b */ /* 0x040fe20003f6e200 */
[C---:B------:R-:W-:Y:S01]  /*0bb0*/  FMUL R27, R26.reuse, 0.25 ;  /* 0x3e8000001a1b7820 */ /* 0x040fe20000400000 */
[----:B------:R-:W-:Y:S01]  /*0bc0*/  FSETP.GT.AND P1, PT, |R26|, 8.50705917302346158658e+37, PT ;  /* 0x7e8000001a00780b */ /* 0x000fe20003f24200 */
[----:B------:R-:W-:-:S03]  /*0bd0*/  FADD R16, R14, -R18 ;  /* 0x800000120e107221 */ /* 0x000fc60000000000 */
[----:B------:R-:W-:Y:S01]  /*0be0*/  FSEL R27, R27, R26, P1 ;  /* 0x0000001a1b1b7208 */ /* 0x000fe20000800000 */
[----:B------:R-:W-:Y:S01]  /*0bf0*/  FMUL R17, R16, 0.25 ;  /* 0x3e80000010117820 */ /* 0x000fe20000400000 */
[----:B------:R-:W1:Y:S05]  /*0c00*/  LDS R15, [R8] ;  /* 0x00000000080f7984 */ /* 0x000e6a0000000800 */
[----:B------:R-:W-:Y:S01]  /*0c10*/  @!P3 FMUL R27, R27, 16777216 ;  /* 0x4b8000001b1bb820 */ /* 0x000fe20000400000 */
[----:B------:R-:W-:Y:S02]  /*0c20*/  FSEL R17, R17, R16, P1 ;  /* 0x0000001011117208 */ /* 0x000fe40000800000 */
[----:B------:R-:W-:-:S03]  /*0c30*/  IADD3 R9, P1, R9, 0x4, RZ ;  /* 0x0000000409097810 */ /* 0x000fc60007f3e0ff */
[----:B------:R-:W2:Y:S02]  /*0c40*/  MUFU.RCP R27, R27 ;  /* 0x0000001b001b7308 */ /* 0x000ea40000001000 */
[----:B------:R-:W-:Y:S01]  /*0c50*/  IMAD.X R22, RZ, RZ, R22, P1 ;  /* 0x000000ffff167224 */ /* 0x000fe200008e0616 */
[----:B------:R-:W-:Y:S01]  /*0c60*/  ISETP.GE.U32.AND P1, PT, R9, 0x2000, PT ;  /* 0x000020000900780c */ /* 0x000fe20003f26070 */
[----:B------:R-:W-:-:S03]  /*0c70*/  @!P3 FMUL R17, R17, 16777216 ;  /* 0x4b8000001111b820 */ /* 0x000fc60000400000 */
[----:B------:R-:W-:Y:S02]  /*0c80*/  ISETP.GE.U32.AND.EX P1, PT, R22, RZ, PT, P1 ;  /* 0x000000ff1600720c */ /* 0x000fe40003f26110 */
[----:B------:R-:W-:Y:S01]  /*0c90*/  IADD3 R20, P3, R20, 0x10, RZ ;  /* 0x0000001014147810 */ /* 0x000fe20007f7e0ff */
[----:B--2---:R-:W-:-:S04]  /*0ca0*/  FFMA R17, R27, R17, R18 ;  /* 0x000000111b117223 */ /* 0x004fc80000000012 */
[----:B0-----:R-:W-:Y:S01]  /*0cb0*/  FADD R14, R14, -R17 ;  /* 0x800000110e0e7221 */ /* 0x001fe20000000000 */
[----:B------:R-:W-:Y:S02]  /*0cc0*/  FSEL R21, R26, R21, !P0 ;  /* 0x000000151a157208 */ /* 0x000fe40004000000 */
[----:B------:R-:W-:Y:S01]  /*0cd0*/  FSEL R18, R17, R18, !P0 ;  /* 0x0000001211127208 */ /* 0x000fe20004000000 */
[----:B------:R-:W-:Y:S01]  /*0ce0*/  @!P0 FFMA R19, R16, R14, R19 ;  /* 0x0000000e10138223 */ /* 0x000fe20000000013 */
[----:B-1----:R0:W-:Y:S02]  /*0cf0*/  @!P2 STG.E desc[UR6][R24.64], R15 ;  /* 0x0000000f1800a986 */ /* 0x0021e4000c101906 */
[----:B0-----:R-:W-:Y:S01]  /*0d00*/  IMAD.X R25, RZ, RZ, R25, P3 ;  /* 0x000000ffff197224 */ /* 0x001fe200018e0619 */
[----:B------:R-:W-:Y:S06]  /*0d10*/  @!P1 BRA `(.L_x_0) ;  /* 0xfffffff800cc9947 */ /* 0x000fec000383ffff */
[----:B------:R-:W0:Y:S01]  /*0d20*/  S2R R16, SR_TID.X ;  /* 0x0000000000107919 */ /* 0x000e220000002100 */
[----:B------:R-:W1:Y:S01]  /*0d30*/  S2UR UR4, SR_CgaCtaId ;  /* 0x00000000000479c3 */ /* 0x000e620000008800 */
[----:B------:R-:W-:-:S07]  /*0d40*/  UMOV UR5, 0x400 ;  /* 0x0000040000057882 */ /* 0x000fce0000000000 */
[----:B------:R-:W-:Y:S01]  /*0d50*/  BAR.SYNC.DEFER_BLOCKING 0x0 ;  /* 0x0000000000007b1d */ /* 0x000fe20000010000 */
[----:B-1----:R-:W-:Y:S01]  /*0d60*/  UPRMT UR4, UR4, 0x654, UR5 ;  /* 0x0000065404047896 */ /* 0x002fe20008000005 */
[----:B0-----:R-:W-:Y:S01]  /*0d70*/  SHF.R.U32.HI R3, RZ, 0x6, R16 ;  /* 0x00000006ff037819 */ /* 0x001fe20000011610 */
[C---:B------:R-:W-:Y:S01]  /*0d80*/  IMAD.SHL.U32 R4, R16.reuse, 0x4, RZ ;  /* 0x0000000410047824 */ /* 0x040fe200078e00ff */
[C---:B------:R-:W-:Y:S02]  /*0d90*/  LOP3.LUT R2, R16.reuse, 0x3f, RZ, 0xc0, !PT ;  /* 0x0000003f10027812 */ /* 0x040fe400078ec0ff */
[----:B------:R-:W-:Y:S02]  /*0da0*/  SGXT.U32 R3, R3, 0x2 ;  /* 0x000000020303781a */ /* 0x000fe40000000000 */
[----:B------:R-:W-:Y:S01]  /*0db0*/  ISETP.GE.AND P1, PT, R16, 0x100, PT ;  /* 0x000001001000780c */ /* 0x000fe20003f26270 */
[----:B------:R-:W-:Y:S01]  /*0dc0*/  IMAD.SHL.U32 R2, R2, 0x10, RZ ;  /* 0x0000001002027824 */ /* 0x000fe200078e00ff */
[C---:B------:R-:W-:Y:S01]  /*0dd0*/  ISETP.EQ.AND P0, PT, R3.reuse, RZ, !P0 ;  /* 0x000000ff0300720c */ /* 0x040fe20004702270 */
[----:B------:R-:W-:-:S05]  /*0de0*/  IMAD.SHL.U32 R5, R3, 0x4, RZ ;  /* 0x0000000403057824 */ /* 0x000fca00078e00ff */
[----:B------:R-:W-:-:S05]  /*0df0*/  LOP3.LUT R6, R2, R5, RZ, 0xfc, !PT ;  /* 0x0000000502067212 */ /* 0x000fca00078efcff */
[----:B------:R-:W-:Y:S04]  /*0e00*/  STS [R6+UR4], R18 ;  /* 0x0000001206007988 */ /* 0x000fe80008000804 */
[----:B------:R-:W-:Y:S04]  /*0e10*/  STS [R6+UR4+0x400], R19 ;  /* 0x0004001306007988 */ /* 0x000fe80008000804 */
[----:B------:R-:W-:Y:S01]  /*0e20*/  STS [R6+UR4+0x800], R21 ;  /* 0x0008001506007988 */ /* 0x000fe20008000804 */
[----:B------:R-:W-:Y:S06]  /*0e30*/  BAR.SYNC.DEFER_BLOCKING 0x0 ;  /* 0x0000000000007b1d */ /* 0x000fec0000010000 */
[----:B------:R-:W0:Y:S04]  /*0e40*/  @!P1 LDS R10, [R4+UR4+0x800] ;  /* 0x00080004040a9984 */ /* 0x000e280008000800 */
[----:B------:R-:W1:Y:S04]  /*0e50*/  @!P1 LDS R8, [R4+UR4] ;  /* 0x0000000404089984 */ /* 0x000e680008000800 */
[----:B------:R-:W-:Y:S04]  /*0e60*/  @!P1 LDS R9, [R4+UR4+0x400] ;  /* 0x0004000404099984 */ /* 0x000fe80008000800 */
[----:B0-----:R-:W0:Y:S04]  /*0e70*/  SHFL.BFLY PT, R7, R10, 0x2, 0x1f ;  /* 0x0c401f000a077f89 */ /* 0x001e2800000e0000 */
[----:B-1----:R-:W1:Y:S01]  /*0e80*/  SHFL.BFLY PT, R11, R8, 0x2, 0x1f ;  /* 0x0c401f00080b7f89 */ /* 0x002e6200000e0000 */
[----:B0-----:R-:W-:-:S04]  /*0e90*/  FADD R5, R10, R7 ;  /* 0x000000070a057221 */ /* 0x001fc80000000000 */
[C---:B------:R-:W-:Y:S01]  /*0ea0*/  FMUL R12, R5.reuse, 0.25 ;  /* 0x3e800000050c7820 */ /* 0x040fe20000400000 */
[C---:B------:R-:W-:Y:S01]  /*0eb0*/  FSETP.GEU.AND P2, PT, |R5|.reuse, 1.175494350822287508e-38, PT ;  /* 0x008000000500780b */ /* 0x040fe20003f4e200 */
[----:B------:R-:W0:Y:S01]  /*0ec0*/  SHFL.BFLY PT, R6, R5, 0x1, 0x1f ;  /* 0x0c201f0005067f89 */ /* 0x000e2200000e0000 */
[----:B------:R-:W-:Y:S01]  /*0ed0*/  FSETP.GT.AND P1, PT, |R5|, 8.50705917302346158658e+37, PT ;  /* 0x7e8000000500780b */ /* 0x000fe20003f24200 */
[----:B-1----:R-:W-:-:S03]  /*0ee0*/  FADD R11, -R8, R11 ;  /* 0x0000000b080b7221 */ /* 0x002fc60000000100 */
[----:B------:R-:W-:Y:S02]  /*0ef0*/  FSEL R13, R12, R5, P1 ;  /* 0x000000050c0d7208 */ /* 0x000fe40000800000 */
[----:B------:R-:W1:Y:S05]  /*0f00*/  SHFL.BFLY PT, R12, R9, 0x2, 0x1f ;  /* 0x0c401f00090c7f89 */ /* 0x000e6a00000e0000 */
[----:B------:R-:W-:Y:S02]  /*0f10*/  @!P2 FMUL R13, R13, 16777216 ;  /* 0x4b8000000d0da820 */ /* 0x000fe40000400000 */
[----:B------:R-:W-:Y:S01]  /*0f20*/  @P1 FMUL R7, R7, 0.25 ;  /* 0x3e80000007071820 */ /* 0x000fe20000400000 */
[----:B------:R-:W-:Y:S01]  /*0f30*/  FSETP.NEU.AND P1, PT, R5, RZ, PT ;  /* 0x000000ff0500720b */ /* 0x000fe20003f2d000 */
[----:B------:R-:W2:Y:S02]  /*0f40*/  MUFU.RCP R14, R13 ;  /* 0x0000000d000e7308 */ /* 0x000ea40000001000 */
[----:B------:R-:W-:-:S04]  /*0f50*/  @!P2 FMUL R7, R7, 16777216 ;  /* 0x4b8000000707a820 */ /* 0x000fc80000400000 */
[----:B--2---:R-:W-:Y:S01]  /*0f60*/  FMUL R14, R14, R7 ;  /* 0x000000070e0e7220 */ /* 0x004fe20000400000 */
[----:B0-----:R-:W-:Y:S01]  /*0f70*/  FADD R7, R5, R6 ;  /* 0x0000000605077221 */ /* 0x001fe20000000000 */
[----:B-1----:R-:W-:Y:S01]  /*0f80*/  FADD R15, R9, R12 ;  /* 0x0000000c090f7221 */ /* 0x002fe20000000000 */
[----:B------:R-:W-:Y:S02]  /*0f90*/  FMUL R9, R11, R11 ;  /* 0x0000000b0b097220 */ /* 0x000fe40000400000 */
[----:B------:R-:W-:Y:S01]  /*0fa0*/  FSEL R14, R14, RZ, P1 ;  /* 0x000000ff0e0e7208 */ /* 0x000fe20000800000 */
[C---:B------:R-:W-:Y:S01]  /*0fb0*/  FMUL R12, R7.reuse, 0.25 ;  /* 0x3e800000070c7820 */ /* 0x040fe20000400000 */
[C---:B------:R-:W-:Y:S01]  /*0fc0*/  FSETP.GEU.AND P2, PT, |R7|.reuse, 1.175494350822287508e-38, PT ;  /* 0x008000000700780b */ /* 0x040fe20003f4e200 */
[----:B------:R-:W-:Y:S01]  /*0fd0*/  FMUL R9, R10, R9 ;  /* 0x000000090a097220 */ /* 0x000fe20000400000 */
[----:B------:R-:W-:Y:S01]  /*0fe0*/  FSETP.GT.AND P1, PT, |R7|, 8.50705917302346158658e+37, PT ;  /* 0x7e8000000700780b */ /* 0x000fe20003f24200 */
[----:B------:R-:W-:-:S02]  /*0ff0*/  FFMA R8, R11, R14, R8 ;  /* 0x0000000e0b087223 */ /* 0x000fc40000000008 */
[----:B------:R-:W-:Y:S01]  /*1000*/  FFMA R9, R14, R9, R15 ;  /* 0x000000090e097223 */ /* 0x000fe2000000000f */
[----:B------:R-:W-:Y:S02]  /*1010*/  FSEL R12, R12, R7, P1 ;  /* 0x000000070c0c7208 */ /* 0x000fe40000800000 */
[----:B------:R-:W0:Y:S01]  /*1020*/  SHFL.BFLY PT, R11, R8, 0x1, 0x1f ;  /* 0x0c201f00080b7f89 */ /* 0x000e2200000e0000 */
[----:B------:R-:W-:-:S03]  /*1030*/  LOP3.LUT R14, R16, 0x3, RZ, 0xc0, !PT ;  /* 0x00000003100e7812 */ /* 0x000fc600078ec0ff */
[----:B------:R-:W1:Y:S01]  /*1040*/  SHFL.BFLY PT, R10, R9, 0x1, 0x1f ;  /* 0x0c201f00090a7f89 */ /* 0x000e6200000e0000 */
[----:B------:R-:W-:Y:S02]  /*1050*/  @!P2 FMUL R12, R12, 16777216 ;  /* 0x4b8000000c0ca820 */ /* 0x000fe40000400000 */
[----:B------:R-:W-:Y:S01]  /*1060*/  @P1 FMUL R6, R6, 0.25 ;  /* 0x3e80000006061820 */ /* 0x000fe20000400000 */
[----:B------:R-:W-:Y:S01]  /*1070*/  ISETP.NE.AND P1, PT, R14, RZ, PT ;  /* 0x000000ff0e00720c */ /* 0x000fe20003f25270 */
[----:B------:R-:W2:Y:S02]  /*1080*/  MUFU.RCP R13, R12 ;  /* 0x0000000c000d7308 */ /* 0x000ea40000001000 */
[----:B------:R-:W-:Y:S01]  /*1090*/  @!P2 FMUL R6, R6, 16777216 ;  /* 0x4b8000000606a820 */ /* 0x000fe20000400000 */
[----:B------:R-:W-:Y:S02]  /*10a0*/  FSETP.NEU.AND P2, PT, R7, RZ, PT ;  /* 0x000000ff0700720b */ /* 0x000fe40003f4d000 */
[----:B------:R-:W-:Y:S01]  /*10b0*/  ISETP.LT.AND P1, PT, R16, 0x100, !P1 ;  /* 0x000001001000780c */ /* 0x000fe20004f21270 */
[----:B0-----:R-:W-:Y:S01]  /*10c0*/  FADD R11, -R8, R11 ;  /* 0x0000000b080b7221 */ /* 0x001fe20000000100 */
[----:B--2---:R-:W-:-:S11]  /*10d0*/  FMUL R13, R13, R6 ;  /* 0x000000060d0d7220 */ /* 0x004fd60000400000 */
[----:B------:R-:W-:Y:S01]  /*10e0*/  @P1 STS [R4+UR4+0x800], R7 ;  /* 0x0008000704001988 */ /* 0x000fe20008000804 */
[----:B------:R-:W-:Y:S01]  /*10f0*/  FMUL R6, R11, R11 ;  /* 0x0000000b0b067220 */ /* 0x000fe20000400000 */
[----:B-1----:R-:W-:Y:S01]  /*1100*/  FADD R10, R9, R10 ;  /* 0x0000000a090a7221 */ /* 0x002fe20000000000 */
[----:B------:R-:W-:Y:S02]  /*1110*/  FSEL R13, R13, RZ, P2 ;  /* 0x000000ff0d0d7208 */ /* 0x000fe40001000000 */
[----:B------:R-:W-:-:S03]  /*1120*/  FMUL R6, R5, R6 ;  /* 0x0000000605067220 */ /* 0x000fc60000400000 */
[----:B------:R-:W-:Y:S01]  /*1130*/  FFMA R5, R11, R13, R8 ;  /* 0x0000000d0b057223 */ /* 0x000fe20000000008 */
[----:B------:R-:W-:Y:S01]  /*1140*/  FFMA R13, R13, R6, R10 ;  /* 0x000000060d0d7223 */ /* 0x000fe2000000000a */
[----:B------:R-:W0:Y:S03]  /*1150*/  LDC.64 R8, c[0x0][0x238] ;  /* 0x00008e00ff087b82 */ /* 0x000e260000000a00 */
[----:B------:R-:W-:Y:S04]  /*1160*/  @P1 STS [R4+UR4], R5 ;  /* 0x0000000504001988 */ /* 0x000fe80008000804 */
[----:B------:R-:W-:Y:S01]  /*1170*/  @P1 STS [R4+UR4+0x400], R13 ;  /* 0x0004000d04001988 */ /* 0x000fe20008000804 */
[----:B------:R-:W1:Y:S08]  /*1180*/  LDC.64 R10, c[0x0][0x240] ;  /* 0x00009000ff0a7b82 */ /* 0x000e700000000a00 */
[----:B------:R-:W-:Y:S01]  /*1190*/  BAR.SYNC.DEFER_BLOCKING 0x0 ;  /* 0x0000000000007b1d */ /* 0x000fe20000010000 */
[----:B0-----:R-:W-:-:S04]  /*11a0*/  IMAD.WIDE R8, R0, 0x4, R8 ;  /* 0x0000000400087825 */ /* 0x001fc800078e0208 */
[----:B-1----:R-:W-:Y:S01]  /*11b0*/  IMAD.WIDE R10, R0, 0x4, R10 ;  /* 0x00000004000a7825 */ /* 0x002fe200078e020a */
[----:B------:R-:W0:Y:S04]  /*11c0*/  LDS R15, [R2+UR4] ;  /* 0x00000004020f7984 */ /* 0x000e280008000800 */
[----:B------:R-:W1:Y:S04]  /*11d0*/  LDS R17, [R2+UR4+0x400] ;  /* 0x0004000402117984 */ /* 0x000e680008000800 */
[----:B0-----:R0:W-:Y:S04]  /*11e0*/  @P0 STG.E desc[UR6][R8.64], R15 ;  /* 0x0000000f08000986 */ /* 0x0011e8000c101906 */
[----:B-1----:R0:W-:Y:S01]  /*11f0*/  @P0 STG.E desc[UR6][R10.64], R17 ;  /* 0x000000110a000986 */ /* 0x0021e2000c101906 */
[----:B------:R-:W-:Y:S05]  /*1200*/  @!P0 EXIT ;  /* 0x000000000000894d */ /* 0x000fea0003800000 */
[----:B------:R-:W0:Y:S01]  /*1210*/  LDS R3, [R2+UR4+0x800] ;  /* 0x0008000402037984 */ /* 0x000e220008000800 */
[----:B------:R-:W1:Y:S02]  /*1220*/  LDC.64 R4, c[0x0][0x248] ;  /* 0x00009200ff047b82 */ /* 0x000e640000000a00 */
[----:B-1----:R-:W-:-:S05]  /*1230*/  IMAD.WIDE R4, R0, 0x4, R4 ;  /* 0x0000000400047825 */ /* 0x002fca00078e0204 */
[----:B0-----:R-:W-:Y:S01]  /*1240*/  STG.E desc[UR6][R4.64], R3 ;  /* 0x0000000304007986 */ /* 0x001fe2000c101906 */
[----:B------:R-:W-:Y:S05]  /*1250*/  EXIT ;  /* 0x000000000000794d */ /* 0x000fea0003800000 */
.L_x_1:
[----:B------:R-:W-:-:S00]  /*1260*/  BRA `(.L_x_1) ;  /* 0xfffffffc00fc7947 */ /* 0x000fc0000383ffff */
[----:B------:R-:W-:-:S00]  /*1270*/  NOP ;  /* 0x0000000000007918 */ /* 0x000fc00000000000 */
        /* <DEDUP_REMOVED lines=8> */
.L_x_2:


//--------------------- .nv.shared.triton_red_fused__unsafe_index_add_convolution_native_group_norm_32 --------------------------
	.section	.nv.shared.triton_red_fused__unsafe_index_add_convolution_native_group_norm_32,"aw",@nobits
	.sectionflags	@""
	.align	16
	.zero		1024


//--------------------- .nv.constant0.triton_red_fused__unsafe_index_add_convolution_native_group_norm_32 --------------------------
	.section	.nv.constant0.triton_red_fused__unsafe_index_add_convolution_native_group_norm_32,"a",@progbits
	.sectionflags	@""
	.align	4
.nv.constant0.triton_red_fused__unsafe_index_add_convolution_native_group_norm_32:
	.zero		600
